	.headerflags	@"EF_CUDA_TEXMODE_UNIFIED EF_CUDA_64BIT_ADDRESS EF_CUDA_ACCELERATORS EF_CUDA_SM90 EF_CUDA_VIRTUAL_SM(EF_CUDA_SM90)"
	.elftype	@"ET_EXEC"


//--------------------- .nv.info                  --------------------------
	.section	.nv.info,"",@"SHT_CUDA_INFO"
	.align	4


	//----- nvinfo : EIATTR_REGCOUNT
	.align		4
        /*0000*/ 	.byte	0x04, 0x2f
        /*0002*/ 	.short	(.L_3 - .L_2)
	.align		4
.L_2:
        /*0004*/ 	.word	index@(triton_poi_fused_cat_relu_31)
        /*0008*/ 	.word	0x0000003e


	//----- nvinfo : EIATTR_MIN_STACK_SIZE
	.align		4
.L_3:
        /*000c*/ 	.byte	0x04, 0x12
        /*000e*/ 	.short	(.L_5 - .L_4)
	.align		4
.L_4:
        /*0010*/ 	.word	index@(triton_poi_fused_cat_relu_31)
        /*0014*/ 	.word	0x00000000


	//----- nvinfo : EIATTR_FRAME_SIZE
	.align		4
.L_5:
        /*0018*/ 	.byte	0x04, 0x11
        /*001a*/ 	.short	(.L_7 - .L_6)
	.align		4
.L_6:
        /*001c*/ 	.word	index@(triton_poi_fused_cat_relu_31)
        /*0020*/ 	.word	0x00000000


	//----- nvinfo : EIATTR_MIN_STACK_SIZE
	.align		4
.L_7:
        /*0024*/ 	.byte	0x04, 0x12
        /*0026*/ 	.short	(.L_9 - .L_8)
	.align		4
.L_8:
        /*0028*/ 	.word	index@(triton_poi_fused_cat_relu_31)
        /*002c*/ 	.word	0x00000000
.L_9:


//--------------------- .nv.info.triton_poi_fused_cat_relu_31 --------------------------
	.section	.nv.info.triton_poi_fused_cat_relu_31,"",@"SHT_CUDA_INFO"
	.sectionflags	@""
	.align	4


	//----- nvinfo : EIATTR_CUDA_API_VERSION
	.align		4
        /*0000*/ 	.byte	0x04, 0x37
        /*0002*/ 	.short	(.L_11 - .L_10)
.L_10:
        /*0004*/ 	.word	0x0000007c


	//----- nvinfo : EIATTR_KPARAM_INFO
	.align		4
.L_11:
        /*0008*/ 	.byte	0x04, 0x17
        /*000a*/ 	.short	(.L_13 - .L_12)
.L_12:
        /*000c*/ 	.word	0x00000000
        /*0010*/ 	.short	0x000d
        /*0012*/ 	.short	0x0064
        /*0014*/ 	.byte	0x00, 0xf0, 0x11, 0x00


	//----- nvinfo : EIATTR_KPARAM_INFO
	.align		4
.L_13:
        /*0018*/ 	.byte	0x04, 0x17
        /*001a*/ 	.short	(.L_15 - .L_14)
.L_14:
        /*001c*/ 	.word	0x00000000
        /*0020*/ 	.short	0x000c
        /*0022*/ 	.short	0x0060
        /*0024*/ 	.byte	0x00, 0xf0, 0x11, 0x00


	//----- nvinfo : EIATTR_KPARAM_INFO
	.align		4
.L_15:
        /*0028*/ 	.byte	0x04, 0x17
        /*002a*/ 	.short	(.L_17 - .L_16)
.L_16:
        /*002c*/ 	.word	0x00000000
        /*0030*/ 	.short	0x000b
        /*0032*/ 	.short	0x0058
        /*0034*/ 	.byte	0x00, 0xf4, 0x21, 0x00


	//----- nvinfo : EIATTR_KPARAM_INFO
	.align		4
.L_17:
        /*0038*/ 	.byte	0x04, 0x17
        /*003a*/ 	.short	(.L_19 - .L_18)
.L_18:
        /*003c*/ 	.word	0x00000000
        /*0040*/ 	.short	0x000a
        /*0042*/ 	.short	0x0050
        /*0044*/ 	.byte	0x00, 0xf4, 0x21, 0x00


	//----- nvinfo : EIATTR_KPARAM_INFO
	.align		4
.L_19:
        /*0048*/ 	.byte	0x04, 0x17
        /*004a*/ 	.short	(.L_21 - .L_20)
.L_20:
        /*004c*/ 	.word	0x00000000
        /*0050*/ 	.short	0x0009
        /*0052*/ 	.short	0x0048
        /*0054*/ 	.byte	0x00, 0xf4, 0x21, 0x00


	//----- nvinfo : EIATTR_KPARAM_INFO
	.align		4
.L_21:
        /*0058*/ 	.byte	0x04, 0x17
        /*005a*/ 	.short	(.L_23 - .L_22)
.L_22:
        /*005c*/ 	.word	0x00000000
        /*0060*/ 	.short	0x0008
        /*0062*/ 	.short	0x0040
        /*0064*/ 	.byte	0x00, 0xf4, 0x21, 0x00


	//----- nvinfo : EIATTR_KPARAM_INFO
	.align		4
.L_23:
        /*0068*/ 	.byte	0x04, 0x17
        /*006a*/ 	.short	(.L_25 - .L_24)
.L_24:
        /*006c*/ 	.word	0x00000000
        /*0070*/ 	.short	0x0007
        /*0072*/ 	.short	0x0038
        /*0074*/ 	.byte	0x00, 0xf4, 0x21, 0x00


	//----- nvinfo : EIATTR_KPARAM_INFO
	.align		4
.L_25:
        /*0078*/ 	.byte	0x04, 0x17
        /*007a*/ 	.short	(.L_27 - .L_26)
.L_26:
        /*007c*/ 	.word	0x00000000
        /*0080*/ 	.short	0x0006
        /*0082*/ 	.short	0x0030
        /*0084*/ 	.byte	0x00, 0xf4, 0x21, 0x00


	//----- nvinfo : EIATTR_KPARAM_INFO
	.align		4
.L_27:
        /*0088*/ 	.byte	0x04, 0x17
        /*008a*/ 	.short	(.L_29 - .L_28)
.L_28:
        /*008c*/ 	.word	0x00000000
        /*0090*/ 	.short	0x0005
        /*0092*/ 	.short	0x0028
        /*0094*/ 	.byte	0x00, 0xf4, 0x21, 0x00


	//----- nvinfo : EIATTR_KPARAM_INFO
	.align		4
.L_29:
        /*0098*/ 	.byte	0x04, 0x17
        /*009a*/ 	.short	(.L_31 - .L_30)
.L_30:
        /*009c*/ 	.word	0x00000000
        /*00a0*/ 	.short	0x0004
        /*00a2*/ 	.short	0x0020
        /*00a4*/ 	.byte	0x00, 0xf4, 0x21, 0x00


	//----- nvinfo : EIATTR_KPARAM_INFO
	.align		4
.L_31:
        /*00a8*/ 	.byte	0x04, 0x17
        /*00aa*/ 	.short	(.L_33 - .L_32)
.L_32:
        /*00ac*/ 	.word	0x00000000
        /*00b0*/ 	.short	0x0003
        /*00b2*/ 	.short	0x0018
        /*00b4*/ 	.byte	0x00, 0xf4, 0x21, 0x00


	//----- nvinfo : EIATTR_KPARAM_INFO
	.align		4
.L_33:
        /*00b8*/ 	.byte	0x04, 0x17
        /*00ba*/ 	.short	(.L_35 - .L_34)
.L_34:
        /*00bc*/ 	.word	0x00000000
        /*00c0*/ 	.short	0x0002
        /*00c2*/ 	.short	0x0010
        /*00c4*/ 	.byte	0x00, 0xf4, 0x21, 0x00


	//----- nvinfo : EIATTR_KPARAM_INFO
	.align		4
.L_35:
        /*00c8*/ 	.byte	0x04, 0x17
        /*00ca*/ 	.short	(.L_37 - .L_36)
.L_36:
        /*00cc*/ 	.word	0x00000000
        /*00d0*/ 	.short	0x0001
        /*00d2*/ 	.short	0x0008
        /*00d4*/ 	.byte	0x00, 0xf4, 0x21, 0x00


	//----- nvinfo : EIATTR_KPARAM_INFO
	.align		4
.L_37:
        /*00d8*/ 	.byte	0x04, 0x17
        /*00da*/ 	.short	(.L_39 - .L_38)
.L_38:
        /*00dc*/ 	.word	0x00000000
        /*00e0*/ 	.short	0x0000
        /*00e2*/ 	.short	0x0000
        /*00e4*/ 	.byte	0x00, 0xf4, 0x21, 0x00


	//----- nvinfo : EIATTR_SPARSE_MMA_MASK
	.align		4
.L_39:
        /*00e8*/ 	.byte	0x03, 0x50
        /*00ea*/ 	.short	0x0000


	//----- nvinfo : EIATTR_MAXREG_COUNT
	.align		4
        /*00ec*/ 	.byte	0x03, 0x1b
        /*00ee*/ 	.short	0x00ff


	//----- nvinfo : EIATTR_EXIT_INSTR_OFFSETS
	.align		4
        /*00f0*/ 	.byte	0x04, 0x1c
        /*00f2*/ 	.short	(.L_41 - .L_40)


	//   ....[0]....
.L_40:
        /*00f4*/ 	.word	0x00001c00


	//   ....[1]....
        /*00f8*/ 	.word	0x00001c20


	//----- nvinfo : EIATTR_REQNTID
	.align		4
.L_41:
        /*00fc*/ 	.byte	0x04, 0x10
        /*00fe*/ 	.short	(.L_43 - .L_42)
.L_42:
        /*0100*/ 	.word	0x00000080
        /*0104*/ 	.word	0x00000001
        /*0108*/ 	.word	0x00000001


	//----- nvinfo : EIATTR_CBANK_PARAM_SIZE
	.align		4
.L_43:
        /*010c*/ 	.byte	0x03, 0x19
        /*010e*/ 	.short	0x0068


	//----- nvinfo : EIATTR_PARAM_CBANK
	.align		4
        /*0110*/ 	.byte	0x04, 0x0a
        /*0112*/ 	.short	(.L_45 - .L_44)
	.align		4
.L_44:
        /*0114*/ 	.word	index@(.nv.constant0.triton_poi_fused_cat_relu_31)
        /*0118*/ 	.short	0x0210
        /*011a*/ 	.short	0x0068


	//----- nvinfo : EIATTR_SW_WAR
	.align		4
.L_45:
        /*011c*/ 	.byte	0x04, 0x36
        /*011e*/ 	.short	(.L_47 - .L_46)
.L_46:
        /*0120*/ 	.word	0x00000008
.L_47:


//--------------------- .nv.callgraph             --------------------------
	.section	.nv.callgraph,"",@"SHT_CUDA_CALLGRAPH"
	.align	4
	.sectionentsize	8
	.align		4
        /*0000*/ 	.word	0x00000000
	.align		4
        /*0004*/ 	.word	0xffffffff
	.align		4
        /*0008*/ 	.word	0x00000000
	.align		4
        /*000c*/ 	.word	0xfffffffe
	.align		4
        /*0010*/ 	.word	0x00000000
	.align		4
        /*0014*/ 	.word	0xfffffffd
	.align		4
        /*0018*/ 	.word	0x00000000
	.align		4
        /*001c*/ 	.word	0xfffffffc


//--------------------- .nv.constant4             --------------------------
	.section	.nv.constant4,"a",@progbits
	.align	8
	.align		8
.nv.constant4:
        /*0000*/ 	.dword	_$_str
	.align		8
        /*0008*/ 	.dword	_$_str_$_2


//--------------------- .text.triton_poi_fused_cat_relu_31 --------------------------
	.section	.text.triton_poi_fused_cat_relu_31,"ax",@progbits
	.align	128
        .global         triton_poi_fused_cat_relu_31
        .type           triton_poi_fused_cat_relu_31,@function
        .size           triton_poi_fused_cat_relu_31,(.L_x_1 - triton_poi_fused_cat_relu_31)
        .other          triton_poi_fused_cat_relu_31,@"STO_CUDA_ENTRY STV_DEFAULT"
triton_poi_fused_cat_relu_31:
.text.triton_poi_fused_cat_relu_31:
[----:B------:R-:W0:Y:S01]  /*0000*/  LDC R1, c[0x0][0x28] ;  /* 0x00000a00ff017b82 */ /* 0x000e220000000800 */
[----:B------:R-:W1:Y:S07]  /*0010*/  S2R R0, SR_TID.X ;  /* 0x0000000000007919 */ /* 0x000e6e0000002100 */
[----:B------:R-:W2:Y:S01]  /*0020*/  LDC.64 R54, c[0x0][0x248] ;  /* 0x00009200ff367b82 */ /* 0x000ea20000000a00 */
[----:B------:R-:W-:Y:S02]  /*0030*/  CS2R R24, SRZ ;  /* 0x0000000000187805 */ /* 0x000fe4000001ff00 */
[----:B------:R-:W-:Y:S01]  /*0040*/  CS2R R26, SRZ ;  /* 0x00000000001a7805 */ /* 0x000fe2000001ff00 */
[----:B------:R-:W3:Y:S01]  /*0050*/  S2R R49, SR_CTAID.Y ;  /* 0x0000000000317919 */ /* 0x000ee20000002600 */
[----:B------:R-:W-:Y:S01]  /*0060*/  ULDC.64 UR4, c[0x0][0x208] ;  /* 0x0000820000047ab9 */ /* 0x000fe20000000a00 */
[----:B------:R-:W4:Y:S02]  /*0070*/  S2R R5, SR_CTAID.X ;  /* 0x0000000000057919 */ /* 0x000f240000002500 */
[----:B------:R-:W5:Y:S08]  /*0080*/  LDC.64 R28, c[0x0][0x240] ;  /* 0x00009000ff1c7b82 */ /* 0x000f700000000a00 */
[----:B------:R-:W2:Y:S01]  /*0090*/  LDC.64 R30, c[0x0][0x238] ;  /* 0x00008e00ff1e7b82 */ /* 0x000ea20000000a00 */
[----:B------:R-:W-:-:S02]  /*00a0*/  CS2R R8, SRZ ;  /* 0x0000000000087805 */ /* 0x000fc4000001ff00 */
[----:B------:R-:W-:Y:S02]  /*00b0*/  CS2R R10, SRZ ;  /* 0x00000000000a7805 */ /* 0x000fe4000001ff00 */
[----:B------:R-:W-:Y:S02]  /*00c0*/  CS2R R16, SRZ ;  /* 0x0000000000107805 */ /* 0x000fe4000001ff00 */
[----:B------:R-:W-:Y:S01]  /*00d0*/  CS2R R18, SRZ ;  /* 0x0000000000127805 */ /* 0x000fe2000001ff00 */
[----:B------:R-:W5:Y:S01]  /*00e0*/  LDC.64 R52, c[0x0][0x250] ;  /* 0x00009400ff347b82 */ /* 0x000f620000000a00 */
[----:B-1----:R-:W-:-:S07]  /*00f0*/  IMAD.SHL.U32 R0, R0, 0x4, RZ ;  /* 0x0000000400007824 */ /* 0x002fce00078e00ff */
[----:B------:R-:W1:Y:S01]  /*0100*/  LDC.64 R50, c[0x0][0x258] ;  /* 0x00009600ff327b82 */ /* 0x000e620000000a00 */
[----:B------:R-:W-:Y:S02]  /*0110*/  LOP3.LUT R0, R0, 0x1fc, RZ, 0xc0, !PT ;  /* 0x000001fc00007812 */ /* 0x000fe400078ec0ff */
[----:B----4-:R-:W-:-:S05]  /*0120*/  ISETP.GE.AND P0, PT, R5, 0x40, PT ;  /* 0x000000400500780c */ /* 0x010fca0003f06270 */
[----:B------:R-:W4:Y:S01]  /*0130*/  LDC.64 R40, c[0x0][0x260] ;  /* 0x00009800ff287b82 */ /* 0x000f220000000a00 */
[----:B---3--:R-:W-:-:S04]  /*0140*/  IMAD R49, R49, 0x400, R0 ;  /* 0x0000040031317824 */ /* 0x008fc800078e0200 */
[C---:B------:R-:W-:Y:S01]  /*0150*/  IMAD.HI R2, R49.reuse, 0x3e0f83e1, RZ ;  /* 0x3e0f83e131027827 */ /* 0x040fe200078e02ff */
[----:B------:R-:W-:-:S04]  /*0160*/  ISETP.LT.AND P1, PT, R49, 0x420, !P0 ;  /* 0x000004203100780c */ /* 0x000fc80004721270 */
[----:B------:R-:W-:-:S04]  /*0170*/  SHF.R.U32.HI R3, RZ, 0x1f, R2 ;  /* 0x0000001fff037819 */ /* 0x000fc80000011602 */
[----:B------:R-:W-:-:S05]  /*0180*/  LEA.HI.SX32 R2, R2, R3, 0x1a ;  /* 0x0000000302027211 */ /* 0x000fca00078fd2ff */
[----:B------:R-:W-:-:S04]  /*0190*/  IMAD R0, R2, -0x108, R49 ;  /* 0xfffffef802007824 */ /* 0x000fc800078e0231 */
[C---:B--2---:R-:W-:Y:S01]  /*01a0*/  IMAD.WIDE R12, R0.reuse, 0x4, R54 ;  /* 0x00000004000c7825 */ /* 0x044fe200078e0236 */
[----:B------:R-:W-:-:S13]  /*01b0*/  ISETP.GT.AND P4, PT, R0, 0xdb, P1 ;  /* 0x000000db0000780c */ /* 0x000fda0000f84270 */
[----:B------:R2:W3:Y:S01]  /*01c0*/  @P4 LDG.E.EL.128 R24, desc[UR4][R12.64+-0x370] ;  /* 0xfffc90040c184981 */ /* 0x0004e2000c2e1d00 */
[----:B------:R-:W-:Y:S02]  /*01d0*/  IMAD R7, R5, 0x2c, RZ ;  /* 0x0000002c05077824 */ /* 0x000fe400078e02ff */
[----:B-----5:R-:W-:-:S04]  /*01e0*/  IMAD.WIDE R34, R0, 0x4, R28 ;  /* 0x0000000400227825 */ /* 0x020fc800078e021c */
[----:B------:R-:W-:Y:S01]  /*01f0*/  IMAD R3, R2, 0xb00, R7 ;  /* 0x00000b0002037824 */ /* 0x000fe200078e0207 */
[----:B------:R1:W5:Y:S03]  /*0200*/  @P4 LDG.E.EL.128 R16, desc[UR4][R34.64+-0x370] ;  /* 0xfffc900422104981 */ /* 0x000366000c2e1d00 */
[----:B------:R-:W-:-:S04]  /*0210*/  IMAD.IADD R45, R3, 0x1, R0 ;  /* 0x00000001032d7824 */ /* 0x000fc800078e0200 */
[----:B------:R-:W-:-:S04]  /*0220*/  VIADD R43, R45, 0xffffff24 ;  /* 0xffffff242d2b7836 */ /* 0x000fc80000000000 */
[----:B0-----:R-:W-:-:S05]  /*0230*/  IMAD.WIDE R32, R43, 0x4, R30 ;  /* 0x000000042b207825 */ /* 0x001fca00078e021e */
[----:B------:R0:W5:Y:S01]  /*0240*/  @P4 LDG.E.EL.128 R8, desc[UR4][R32.64] ;  /* 0x0000000420084981 */ /* 0x000162000c2e1d00 */
[----:B--2---:R-:W-:Y:S02]  /*0250*/  CS2R R12, SRZ ;  /* 0x00000000000c7805 */ /* 0x004fe4000001ff00 */
[----:B------:R-:W-:Y:S02]  /*0260*/  CS2R R14, SRZ ;  /* 0x00000000000e7805 */ /* 0x000fe4000001ff00 */
[----:B------:R-:W-:Y:S02]  /*0270*/  CS2R R20, SRZ ;  /* 0x0000000000147805 */ /* 0x000fe4000001ff00 */
[----:B------:R-:W-:Y:S01]  /*0280*/  CS2R R22, SRZ ;  /* 0x0000000000167805 */ /* 0x000fe2000001ff00 */
[----:B-1----:R-:W-:-:S04]  /*0290*/  IMAD.WIDE R34, R0, 0x4, R50 ;  /* 0x0000000400227825 */ /* 0x002fc800078e0232 */
[----:B0-----:R-:W-:Y:S01]  /*02a0*/  IMAD.WIDE R32, R0, 0x4, R52 ;  /* 0x0000000400207825 */ /* 0x001fe200078e0234 */
[----:B------:R-:W2:Y:S04]  /*02b0*/  @P4 LDG.E.EL.128 R20, desc[UR4][R34.64+-0x370] ;  /* 0xfffc900422144981 */ /* 0x000ea8000c2e1d00 */
[----:B------:R0:W2:Y:S01]  /*02c0*/  @P4 LDG.E.EL.128 R12, desc[UR4][R32.64+-0x370] ;  /* 0xfffc9004200c4981 */ /* 0x0000a2000c2e1d00 */
[----:B------:R-:W-:Y:S02]  /*02d0*/  CS2R R36, SRZ ;  /* 0x0000000000247805 */ /* 0x000fe4000001ff00 */
[----:B------:R-:W-:Y:S01]  /*02e0*/  CS2R R38, SRZ ;  /* 0x0000000000267805 */ /* 0x000fe2000001ff00 */
[----:B----4-:R-:W-:-:S05]  /*02f0*/  IMAD.WIDE R42, R43, 0x4, R40 ;  /* 0x000000042b2a7825 */ /* 0x010fca00078e0228 */
[----:B------:R5:W4:Y:S01]  /*0300*/  @P4 LDG.E.EL.128 R36, desc[UR4][R42.64] ;  /* 0x000000042a244981 */ /* 0x000b22000c2e1d00 */
[----:B------:R-:W-:Y:S02]  /*0310*/  IMAD.MOV.U32 R46, RZ, RZ, 0x3e800000 ;  /* 0x3e800000ff2e7424 */ /* 0x000fe400078e00ff */
[----:B------:R-:W-:Y:S01]  /*0320*/  VIADD R49, R49, 0x200 ;  /* 0x0000020031317836 */ /* 0x000fe20000000000 */
[----:B---3--:R-:W-:Y:S02]  /*0330*/  SEL R6, R24, RZ, P4 ;  /* 0x000000ff18067207 */ /* 0x008fe40002000000 */
[----:B------:R-:W-:Y:S02]  /*0340*/  SEL R24, R25, RZ, P4 ;  /* 0x000000ff19187207 */ /* 0x000fe40002000000 */
[----:B------:R-:W-:Y:S01]  /*0350*/  SEL R26, R26, RZ, P4 ;  /* 0x000000ff1a1a7207 */ /* 0x000fe20002000000 */
[----:B------:R-:W-:Y:S02]  /*0360*/  FADD R6, R6, 0.0010000000474974513054 ;  /* 0x3a83126f06067421 */ /* 0x000fe40000000000 */
[----:B------:R-:W-:-:S02]  /*0370*/  FADD R24, R24, 0.0010000000474974513054 ;  /* 0x3a83126f18187421 */ /* 0x000fc40000000000 */
[----:B0-----:R-:W0:Y:S01]  /*0380*/  MUFU.SQRT R33, R6 ;  /* 0x0000000600217308 */ /* 0x001e220000002000 */
[----:B------:R-:W-:Y:S01]  /*0390*/  FADD R32, R26, 0.0010000000474974513054 ;  /* 0x3a83126f1a207421 */ /* 0x000fe20000000000 */
[----:B------:R-:W-:-:S06]  /*03a0*/  SEL R4, R27, RZ, P4 ;  /* 0x000000ff1b047207 */ /* 0x000fcc0002000000 */
[----:B------:R-:W1:Y:S01]  /*03b0*/  MUFU.SQRT R34, R24 ;  /* 0x0000001800227308 */ /* 0x000e620000002000 */
[----:B------:R-:W-:-:S07]  /*03c0*/  FADD R4, R4, 0.0010000000474974513054 ;  /* 0x3a83126f04047421 */ /* 0x000fce0000000000 */
[----:B------:R-:W3:Y:S01]  /*03d0*/  MUFU.SQRT R32, R32 ;  /* 0x0000002000207308 */ /* 0x000ee20000002000 */
[C---:B0-----:R-:W-:Y:S02]  /*03e0*/  FSETP.GT.AND P5, PT, R33.reuse, 8.50705917302346158658e+37, PT ;  /* 0x7e8000002100780b */ /* 0x041fe40003fa4000 */
[----:B------:R-:W-:Y:S02]  /*03f0*/  FSETP.GEU.AND P6, PT, R33, 1.175494350822287508e-38, PT ;  /* 0x008000002100780b */ /* 0x000fe40003fce000 */
[----:B-1----:R-:W-:-:S03]  /*0400*/  FSETP.GT.AND P2, PT, R34, 8.50705917302346158658e+37, PT ;  /* 0x7e8000002200780b */ /* 0x002fc60003f44000 */
[----:B------:R-:W0:Y:S01]  /*0410*/  MUFU.SQRT R4, R4 ;  /* 0x0000000400047308 */ /* 0x000e220000002000 */
[----:B------:R-:W-:Y:S02]  /*0420*/  FSEL R25, R46, 1, P5 ;  /* 0x3f8000002e197808 */ /* 0x000fe40002800000 */
[----:B---3--:R-:W-:-:S03]  /*0430*/  FSETP.GT.AND P3, PT, R32, 8.50705917302346158658e+37, PT ;  /* 0x7e8000002000780b */ /* 0x008fc60003f64000 */
[----:B------:R-:W-:Y:S01]  /*0440*/  @P5 FMUL R33, R33, 0.25 ;  /* 0x3e80000021215820 */ /* 0x000fe20000400000 */
[----:B------:R-:W-:Y:S02]  /*0450*/  FSETP.GEU.AND P5, PT, R34, 1.175494350822287508e-38, PT ;  /* 0x008000002200780b */ /* 0x000fe40003fae000 */
[----:B------:R-:W-:Y:S01]  /*0460*/  FSEL R24, R46, 1, P2 ;  /* 0x3f8000002e187808 */ /* 0x000fe20001000000 */
[----:B------:R-:W-:Y:S01]  /*0470*/  @P2 FMUL R34, R34, 0.25 ;  /* 0x3e80000022222820 */ /* 0x000fe20000400000 */
[----:B------:R-:W-:Y:S01]  /*0480*/  FSETP.GEU.AND P2, PT, R32, 1.175494350822287508e-38, PT ;  /* 0x008000002000780b */ /* 0x000fe20003f4e000 */
[----:B------:R-:W-:Y:S01]  /*0490*/  @!P6 FMUL R33, R33, 16777216 ;  /* 0x4b8000002121e820 */ /* 0x000fe20000400000 */
[----:B------:R-:W-:Y:S01]  /*04a0*/  @!P6 FMUL R25, R25, 16777216 ;  /* 0x4b8000001919e820 */ /* 0x000fe20000400000 */
[----:B0-----:R-:W-:Y:S02]  /*04b0*/  FSETP.GT.AND P6, PT, R4, 8.50705917302346158658e+37, PT ;  /* 0x7e8000000400780b */ /* 0x001fe40003fc4000 */
[----:B------:R-:W-:Y:S01]  /*04c0*/  FSEL R6, R46, 1, P3 ;  /* 0x3f8000002e067808 */ /* 0x000fe20001800000 */
[----:B------:R-:W-:Y:S01]  /*04d0*/  @P3 FMUL R32, R32, 0.25 ;  /* 0x3e80000020203820 */ /* 0x000fe20000400000 */
[----:B------:R-:W-:-:S02]  /*04e0*/  FSETP.GEU.AND P3, PT, R4, 1.175494350822287508e-38, PT ;  /* 0x008000000400780b */ /* 0x000fc40003f6e000 */
[----:B-----5:R-:W-:Y:S02]  /*04f0*/  SEL R42, R19, RZ, P4 ;  /* 0x000000ff132a7207 */ /* 0x020fe40002000000 */
[----:B------:R-:W-:Y:S02]  /*0500*/  SEL R11, R11, RZ, P4 ;  /* 0x000000ff0b0b7207 */ /* 0x000fe40002000000 */
[----:B------:R-:W-:Y:S01]  /*0510*/  @!P2 FMUL R32, R32, 16777216 ;  /* 0x4b8000002020a820 */ /* 0x000fe20000400000 */
[----:B------:R-:W-:Y:S02]  /*0520*/  SEL R47, R9, RZ, P4 ;  /* 0x000000ff092f7207 */ /* 0x000fe40002000000 */
[----:B------:R-:W-:Y:S01]  /*0530*/  @P6 FMUL R4, R4, 0.25 ;  /* 0x3e80000004046820 */ /* 0x000fe20000400000 */
[----:B------:R-:W-:Y:S01]  /*0540*/  FADD R11, R11, -R42 ;  /* 0x8000002a0b0b7221 */ /* 0x000fe20000000000 */
[----:B------:R-:W0:Y:S01]  /*0550*/  MUFU.RCP R9, R32 ;  /* 0x0000002000097308 */ /* 0x000e220000001000 */
[----:B------:R-:W-:Y:S01]  /*0560*/  SEL R42, R17, RZ, P4 ;  /* 0x000000ff112a7207 */ /* 0x000fe20002000000 */
[----:B------:R-:W-:-:S04]  /*0570*/  IMAD.HI R17, R49, 0x3e0f83e1, RZ ;  /* 0x3e0f83e131117827 */ /* 0x000fc800078e02ff */
[----:B------:R-:W-:Y:S01]  /*0580*/  @!P3 FMUL R4, R4, 16777216 ;  /* 0x4b8000000404b820 */ /* 0x000fe20000400000 */
[----:B------:R-:W-:Y:S01]  /*0590*/  SEL R19, R18, RZ, P4 ;  /* 0x000000ff12137207 */ /* 0x000fe20002000000 */
[----:B------:R-:W-:Y:S02]  /*05a0*/  @!P5 FMUL R34, R34, 16777216 ;  /* 0x4b8000002222d820 */ /* 0x000fe40000400000 */
[----:B------:R1:W-:Y:S01]  /*05b0*/  MUFU.RCP R18, R4 ;  /* 0x0000000400127308 */ /* 0x0003e20000001000 */
[----:B------:R-:W-:Y:S01]  /*05c0*/  @!P2 FMUL R6, R6, 16777216 ;  /* 0x4b8000000606a820 */ /* 0x000fe20000400000 */
[----:B------:R-:W-:Y:S02]  /*05d0*/  SEL R10, R10, RZ, P4 ;  /* 0x000000ff0a0a7207 */ /* 0x000fe40002000000 */
[----:B-1----:R-:W-:-:S04]  /*05e0*/  SHF.R.U32.HI R4, RZ, 0x1f, R17 ;  /* 0x0000001fff047819 */ /* 0x002fc80000011611 */
[----:B------:R1:W3:Y:S01]  /*05f0*/  MUFU.RCP R26, R33 ;  /* 0x00000021001a7308 */ /* 0x0002e20000001000 */
[----:B------:R-:W-:Y:S01]  /*0600*/  LEA.HI.SX32 R4, R17, R4, 0x1a ;  /* 0x0000000411047211 */ /* 0x000fe200078fd2ff */
[----:B0-----:R-:W-:-:S06]  /*0610*/  FMUL R9, R9, R6 ;  /* 0x0000000609097220 */ /* 0x001fcc0000400000 */
[----:B------:R-:W0:Y:S01]  /*0620*/  MUFU.RCP R27, R34 ;  /* 0x00000022001b7308 */ /* 0x000e220000001000 */
[----:B------:R-:W-:Y:S02]  /*0630*/  IMAD R6, R4, 0xb00, R7 ;  /* 0x00000b0004067824 */ /* 0x000fe400078e0207 */
[----:B------:R-:W-:Y:S01]  /*0640*/  FADD R10, R10, -R19 ;  /* 0x800000130a0a7221 */ /* 0x000fe20000000000 */
[----:B------:R-:W-:Y:S01]  /*0650*/  IMAD R7, R4, -0x108, R49 ;  /* 0xfffffef804077824 */ /* 0x000fe200078e0231 */
[----:B------:R-:W-:Y:S02]  /*0660*/  SEL R8, R8, RZ, P4 ;  /* 0x000000ff08087207 */ /* 0x000fe40002000000 */
[----:B-1----:R-:W-:Y:S01]  /*0670*/  SEL R33, R16, RZ, P4 ;  /* 0x000000ff10217207 */ /* 0x002fe20002000000 */
[----:B------:R-:W-:Y:S01]  /*0680*/  IMAD.WIDE R56, R7, 0x4, R52 ;  /* 0x0000000407387825 */ /* 0x000fe200078e0234 */
[----:B--2---:R-:W-:-:S03]  /*0690*/  SEL R32, R13, RZ, P4 ;  /* 0x000000ff0d207207 */ /* 0x004fc60002000000 */
[----:B------:R-:W-:Y:S01]  /*06a0*/  @!P5 FMUL R24, R24, 16777216 ;  /* 0x4b8000001818d820 */ /* 0x000fe20000400000 */
[----:B------:R-:W-:Y:S01]  /*06b0*/  FSEL R19, R46, 1, P6 ;  /* 0x3f8000002e137808 */ /* 0x000fe20003000000 */
[----:B------:R-:W-:Y:S01]  /*06c0*/  FMUL R43, R9, R10 ;  /* 0x0000000a092b7220 */ /* 0x000fe20000400000 */
[----:B------:R-:W-:Y:S01]  /*06d0*/  SEL R14, R14, RZ, P4 ;  /* 0x000000ff0e0e7207 */ /* 0x000fe20002000000 */
[----:B------:R-:W1:Y:S01]  /*06e0*/  LDC.64 R52, c[0x0][0x230] ;  /* 0x00008c00ff347b82 */ /* 0x000e620000000a00 */
[----:B------:R-:W-:Y:S01]  /*06f0*/  SEL R13, R22, RZ, P4 ;  /* 0x000000ff160d7207 */ /* 0x000fe20002000000 */
[----:B------:R-:W-:Y:S01]  /*0700*/  FADD R8, R8, -R33 ;  /* 0x8000002108087221 */ /* 0x000fe20000000000 */
[----:B---3--:R-:W-:Y:S01]  /*0710*/  FMUL R25, R26, R25 ;  /* 0x000000191a197220 */ /* 0x008fe20000400000 */
[----:B------:R-:W-:Y:S01]  /*0720*/  ISETP.LT.AND P2, PT, R49, 0x420, !P0 ;  /* 0x000004203100780c */ /* 0x000fe20004741270 */
[----:B------:R-:W-:Y:S01]  /*0730*/  FADD R47, R47, -R42 ;  /* 0x8000002a2f2f7221 */ /* 0x000fe20000000000 */
[----:B------:R-:W-:Y:S01]  /*0740*/  @!P3 FMUL R19, R19, 16777216 ;  /* 0x4b8000001313b820 */ /* 0x000fe20000400000 */
[----:B0-----:R-:W-:Y:S01]  /*0750*/  FMUL R24, R27, R24 ;  /* 0x000000181b187220 */ /* 0x001fe20000400000 */
[----:B------:R-:W-:Y:S01]  /*0760*/  FFMA R43, R14, R43, R13 ;  /* 0x0000002b0e2b7223 */ /* 0x000fe2000000000d */
[----:B------:R-:W-:Y:S01]  /*0770*/  SEL R42, R15, RZ, P4 ;  /* 0x000000ff0f2a7207 */ /* 0x000fe20002000000 */
[----:B------:R-:W-:Y:S01]  /*0780*/  FMUL R15, R25, R8 ;  /* 0x00000008190f7220 */ /* 0x000fe20000400000 */
[----:B------:R-:W-:-:S02]  /*0790*/  SEL R12, R12, RZ, P4 ;  /* 0x000000ff0c0c7207 */ /* 0x000fc40002000000 */
[----:B------:R-:W-:Y:S02]  /*07a0*/  SEL R13, R20, RZ, P4 ;  /* 0x000000ff140d7207 */ /* 0x000fe40002000000 */
[----:B------:R-:W-:Y:S01]  /*07b0*/  ISETP.GT.AND P3, PT, R7, 0xdb, P2 ;  /* 0x000000db0700780c */ /* 0x000fe20001764270 */
[----:B------:R-:W-:Y:S01]  /*07c0*/  FMUL R18, R18, R19 ;  /* 0x0000001312127220 */ /* 0x000fe20000400000 */
[----:B------:R-:W-:Y:S01]  /*07d0*/  SEL R21, R21, RZ, P4 ;  /* 0x000000ff15157207 */ /* 0x000fe20002000000 */
[----:B------:R-:W-:Y:S01]  /*07e0*/  FMUL R47, R24, R47 ;  /* 0x0000002f182f7220 */ /* 0x000fe20000400000 */
[----:B------:R-:W-:Y:S01]  /*07f0*/  FFMA R15, R12, R15, R13 ;  /* 0x0000000f0c0f7223 */ /* 0x000fe2000000000d */
[----:B------:R-:W-:Y:S01]  /*0800*/  SEL R23, R23, RZ, P4 ;  /* 0x000000ff17177207 */ /* 0x000fe20002000000 */
[----:B------:R-:W-:Y:S02]  /*0810*/  VIADD R12, R0, 0xffffff50 ;  /* 0xffffff50000c7836 */ /* 0x000fe40000000000 */
[----:B------:R-:W-:Y:S01]  /*0820*/  FMUL R11, R18, R11 ;  /* 0x0000000b120b7220 */ /* 0x000fe20000400000 */
[----:B------:R-:W-:Y:S01]  /*0830*/  FFMA R47, R32, R47, R21 ;  /* 0x0000002f202f7223 */ /* 0x000fe20000000015 */
[----:B------:R-:W-:Y:S01]  /*0840*/  IMAD.IADD R44, R6, 0x1, R7 ;  /* 0x00000001062c7824 */ /* 0x000fe200078e0207 */
[----:B------:R-:W-:-:S02]  /*0850*/  CS2R R32, SRZ ;  /* 0x0000000000207805 */ /* 0x000fc4000001ff00 */
[----:B------:R-:W-:Y:S01]  /*0860*/  CS2R R34, SRZ ;  /* 0x0000000000227805 */ /* 0x000fe2000001ff00 */
[----:B------:R-:W-:-:S04]  /*0870*/  IMAD.WIDE R54, R7, 0x4, R54 ;  /* 0x0000000407367825 */ /* 0x000fc800078e0236 */
[----:B------:R-:W-:Y:S01]  /*0880*/  FFMA R42, R42, R11, R23 ;  /* 0x0000000b2a2a7223 */ /* 0x000fe20000000017 */
[----:B------:R-:W-:Y:S01]  /*0890*/  ISETP.LT.U32.AND P5, PT, R12, 0x2c, P1 ;  /* 0x0000002c0c00780c */ /* 0x000fe20000fa1070 */
[----:B------:R-:W-:Y:S01]  /*08a0*/  VIADD R23, R44, 0xffffff24 ;  /* 0xffffff242c177836 */ /* 0x000fe20000000000 */
[----:B----4-:R-:W-:Y:S01]  /*08b0*/  SEL R36, R36, RZ, P4 ;  /* 0x000000ff24247207 */ /* 0x010fe20002000000 */
[----:B------:R0:W2:Y:S01]  /*08c0*/  @P3 LDG.E.EL.128 R32, desc[UR4][R54.64+-0x370] ;  /* 0xfffc900436203981 */ /* 0x0000a2000c2e1d00 */
[----:B------:R-:W-:Y:S01]  /*08d0*/  ISETP.GE.U32.AND P6, PT, R12, 0x2c, PT ;  /* 0x0000002c0c00780c */ /* 0x000fe20003fc6070 */
[----:B------:R-:W-:-:S04]  /*08e0*/  IMAD.WIDE R58, R23, 0x4, R40 ;  /* 0x00000004173a7825 */ /* 0x000fc800078e0228 */
[----:B------:R-:W-:Y:S01]  /*08f0*/  FADD R40, R36, R15 ;  /* 0x0000000f24287221 */ /* 0x000fe20000000000 */
[----:B------:R-:W-:Y:S01]  /*0900*/  CS2R R14, SRZ ;  /* 0x00000000000e7805 */ /* 0x000fe2000001ff00 */
[----:B0-----:R-:W-:Y:S01]  /*0910*/  IMAD.IADD R55, R3, 0x1, R12 ;  /* 0x0000000103377824 */ /* 0x001fe200078e020c */
[----:B------:R-:W-:-:S03]  /*0920*/  CS2R R12, SRZ ;  /* 0x00000000000c7805 */ /* 0x000fc6000001ff00 */
[----:B-1----:R-:W-:-:S05]  /*0930*/  IMAD.WIDE R54, R55, 0x4, R52 ;  /* 0x0000000437367825 */ /* 0x002fca00078e0234 */
[----:B------:R-:W3:Y:S01]  /*0940*/  @P5 LDG.E.EL.128 R12, desc[UR4][R54.64] ;  /* 0x00000004360c5981 */ /* 0x000ee2000c2e1d00 */
[----:B------:R-:W-:Y:S02]  /*0950*/  CS2R R8, SRZ ;  /* 0x0000000000087805 */ /* 0x000fe4000001ff00 */
[----:B------:R-:W-:Y:S02]  /*0960*/  CS2R R10, SRZ ;  /* 0x00000000000a7805 */ /* 0x000fe4000001ff00 */
[----:B------:R-:W-:Y:S02]  /*0970*/  CS2R R16, SRZ ;  /* 0x0000000000107805 */ /* 0x000fe4000001ff00 */
[----:B------:R-:W-:Y:S01]  /*0980*/  CS2R R18, SRZ ;  /* 0x0000000000127805 */ /* 0x000fe2000001ff00 */
[----:B------:R-:W-:-:S04]  /*0990*/  IMAD.WIDE R24, R23, 0x4, R30 ;  /* 0x0000000417187825 */ /* 0x000fc800078e021e */
[C---:B------:R-:W-:Y:S01]  /*09a0*/  IMAD.WIDE R26, R7.reuse, 0x4, R28 ;  /* 0x00000004071a7825 */ /* 0x040fe200078e021c */
[----:B------:R0:W4:Y:S04]  /*09b0*/  @P3 LDG.E.EL.128 R8, desc[UR4][R24.64] ;  /* 0x0000000418083981 */ /* 0x000128000c2e1d00 */
[----:B------:R1:W5:Y:S01]  /*09c0*/  @P3 LDG.E.EL.128 R16, desc[UR4][R26.64+-0x370] ;  /* 0xfffc90041a103981 */ /* 0x000362000c2e1d00 */
[----:B------:R-:W-:Y:S02]  /*09d0*/  CS2R R28, SRZ ;  /* 0x00000000001c7805 */ /* 0x000fe4000001ff00 */
[----:B------:R-:W-:Y:S01]  /*09e0*/  CS2R R30, SRZ ;  /* 0x00000000001e7805 */ /* 0x000fe2000001ff00 */
[----:B------:R-:W-:Y:S01]  /*09f0*/  IMAD.WIDE R50, R7, 0x4, R50 ;  /* 0x0000000407327825 */ /* 0x000fe200078e0232 */
[----:B0-----:R-:W-:-:S04]  /*0a00*/  CS2R R24, SRZ ;  /* 0x0000000000187805 */ /* 0x001fc8000001ff00 */
[----:B------:R-:W4:Y:S01]  /*0a10*/  @P3 LDG.E.EL.128 R28, desc[UR4][R56.64+-0x370] ;  /* 0xfffc9004381c3981 */ /* 0x000f22000c2e1d00 */
[----:B-1----:R-:W-:Y:S02]  /*0a20*/  CS2R R26, SRZ ;  /* 0x00000000001a7805 */ /* 0x002fe4000001ff00 */
[----:B------:R-:W-:-:S04]  /*0a30*/  SEL R48, R37, RZ, P4 ;  /* 0x000000ff25307207 */ /* 0x000fc80002000000 */
[----:B------:R0:W4:Y:S01]  /*0a40*/  @P3 LDG.E.EL.128 R24, desc[UR4][R50.64+-0x370] ;  /* 0xfffc900432183981 */ /* 0x000122000c2e1d00 */
[----:B------:R-:W-:Y:S01]  /*0a50*/  FADD R48, R48, R47 ;  /* 0x0000002f30307221 */ /* 0x000fe20000000000 */
[----:B------:R-:W-:Y:S01]  /*0a60*/  VIADD R47, R7, 0xffffff50 ;  /* 0xffffff50072f7836 */ /* 0x000fe20000000000 */
[----:B------:R-:W-:Y:S02]  /*0a70*/  SEL R38, R38, RZ, P4 ;  /* 0x000000ff26267207 */ /* 0x000fe40002000000 */
[----:B------:R-:W-:Y:S02]  /*0a80*/  CS2R R20, SRZ ;  /* 0x0000000000147805 */ /* 0x000fe4000001ff00 */
[----:B------:R-:W-:Y:S02]  /*0a90*/  SEL R39, R39, RZ, P4 ;  /* 0x000000ff27277207 */ /* 0x000fe40002000000 */
[----:B------:R-:W-:Y:S02]  /*0aa0*/  CS2R R22, SRZ ;  /* 0x0000000000167805 */ /* 0x000fe4000001ff00 */
[----:B------:R-:W-:Y:S01]  /*0ab0*/  ISETP.LT.U32.AND P4, PT, R47, 0x2c, P2 ;  /* 0x0000002c2f00780c */ /* 0x000fe20001781070 */
[----:B------:R-:W-:-:S02]  /*0ac0*/  IMAD.IADD R37, R6, 0x1, R47 ;  /* 0x0000000106257824 */ /* 0x000fc400078e022f */
[----:B0-----:R-:W-:Y:S01]  /*0ad0*/  FADD R50, R38, R43 ;  /* 0x0000002b26327221 */ /* 0x001fe20000000000 */
[----:B------:R-:W-:Y:S01]  /*0ae0*/  FADD R51, R39, R42 ;  /* 0x0000002a27337221 */ /* 0x000fe20000000000 */
[----:B------:R-:W4:Y:S01]  /*0af0*/  @P3 LDG.E.EL.128 R20, desc[UR4][R58.64] ;  /* 0x000000043a143981 */ /* 0x000f22000c2e1d00 */
[----:B------:R-:W-:Y:S01]  /*0b00*/  IMAD.WIDE R52, R37, 0x4, R52 ;  /* 0x0000000425347825 */ /* 0x000fe200078e0234 */
[----:B------:R-:W-:Y:S02]  /*0b10*/  CS2R R36, SRZ ;  /* 0x0000000000247805 */ /* 0x000fe4000001ff00 */
[----:B------:R-:W-:-:S06]  /*0b20*/  CS2R R38, SRZ ;  /* 0x0000000000267805 */ /* 0x000fcc000001ff00 */
[----:B------:R0:W4:Y:S01]  /*0b30*/  @P4 LDG.E.EL.128 R36, desc[UR4][R52.64] ;  /* 0x0000000434244981 */ /* 0x000122000c2e1d00 */
[----:B------:R-:W-:-:S04]  /*0b40*/  ISETP.LT.AND P0, PT, R7, 0x2c, !P0 ;  /* 0x0000002c0700780c */ /* 0x000fc80004701270 */
[----:B------:R-:W-:Y:S01]  /*0b50*/  ISETP.LT.AND P0, PT, R49, 0x420, P0 ;  /* 0x000004203100780c */ /* 0x000fe20000701270 */
[----:B------:R-:W-:Y:S01]  /*0b60*/  VIADD R49, R7, 0xffffff7c ;  /* 0xffffff7c07317836 */ /* 0x000fe20000000000 */
[----:B--2---:R-:W-:-:S05]  /*0b70*/  SEL R32, R32, RZ, P3 ;  /* 0x000000ff20207207 */ /* 0x004fca0001800000 */
[----:B------:R-:W-:Y:S01]  /*0b80*/  FADD R32, R32, 0.0010000000474974513054 ;  /* 0x3a83126f20207421 */ /* 0x000fe20000000000 */
[----:B------:R-:W-:Y:S02]  /*0b90*/  SEL R35, R35, RZ, P3 ;  /* 0x000000ff23237207 */ /* 0x000fe40001800000 */
[----:B---3--:R-:W-:Y:S02]  /*0ba0*/  SEL R42, R13, RZ, P5 ;  /* 0x000000ff0d2a7207 */ /* 0x008fe40002800000 */
[----:B------:R-:W1:Y:S01]  /*0bb0*/  MUFU.SQRT R13, R32 ;  /* 0x00000020000d7308 */ /* 0x000e620000002000 */
[----:B------:R-:W-:Y:S02]  /*0bc0*/  SEL R12, R12, RZ, P5 ;  /* 0x000000ff0c0c7207 */ /* 0x000fe40002800000 */
[----:B------:R-:W-:Y:S02]  /*0bd0*/  SEL R14, R14, RZ, P5 ;  /* 0x000000ff0e0e7207 */ /* 0x000fe40002800000 */
[----:B------:R-:W-:-:S02]  /*0be0*/  SEL R15, R15, RZ, P5 ;  /* 0x000000ff0f0f7207 */ /* 0x000fc40002800000 */
[----:B------:R-:W-:Y:S01]  /*0bf0*/  ISETP.GT.AND P5, PT, R0, 0xdb, PT ;  /* 0x000000db0000780c */ /* 0x000fe20003fa4270 */
[----:B------:R-:W-:Y:S01]  /*0c00*/  FADD R41, R12, R12 ;  /* 0x0000000c0c297221 */ /* 0x000fe20000000000 */
[----:B------:R-:W-:Y:S02]  /*0c10*/  FADD R35, R35, 0.0010000000474974513054 ;  /* 0x3a83126f23237421 */ /* 0x000fe40000000000 */
[----:B------:R-:W-:Y:S01]  /*0c20*/  @P6 FSEL R41, R40, RZ, P5 ;  /* 0x000000ff28296208 */ /* 0x000fe20002800000 */
[----:B------:R-:W-:Y:S01]  /*0c30*/  FADD R40, R42, R42 ;  /* 0x0000002a2a287221 */ /* 0x000fe20000000000 */
[----:B------:R-:W-:Y:S01]  /*0c40*/  FADD R43, R14, R14 ;  /* 0x0000000e0e2b7221 */ /* 0x000fe20000000000 */
[----:B------:R-:W-:Y:S01]  /*0c50*/  FADD R42, R15, R15 ;  /* 0x0000000f0f2a7221 */ /* 0x000fe20000000000 */
[----:B------:R-:W-:Y:S01]  /*0c60*/  @P6 FSEL R40, R48, RZ, P5 ;  /* 0x000000ff30286208 */ /* 0x000fe20002800000 */
[----:B------:R-:W2:Y:S01]  /*0c70*/  MUFU.SQRT R14, R35 ;  /* 0x00000023000e7308 */ /* 0x000ea20000002000 */
[----:B------:R-:W-:-:S02]  /*0c80*/  @P6 FSEL R43, R50, RZ, P5 ;  /* 0x000000ff322b6208 */ /* 0x000fc40002800000 */
[----:B------:R-:W-:Y:S02]  /*0c90*/  @P6 FSEL R42, R51, RZ, P5 ;  /* 0x000000ff332a6208 */ /* 0x000fe40002800000 */
[C---:B-1----:R-:W-:Y:S02]  /*0ca0*/  FSETP.GT.AND P5, PT, R13.reuse, 8.50705917302346158658e+37, PT ;  /* 0x7e8000000d00780b */ /* 0x042fe40003fa4000 */
[----:B------:R-:W-:Y:S02]  /*0cb0*/  FSETP.GEU.AND P6, PT, R13, 1.175494350822287508e-38, PT ;  /* 0x008000000d00780b */ /* 0x000fe40003fce000 */
[----:B------:R-:W-:Y:S02]  /*0cc0*/  SEL R33, R33, RZ, P3 ;  /* 0x000000ff21217207 */ /* 0x000fe40001800000 */
[----:B------:R-:W-:-:S03]  /*0cd0*/  FSEL R12, R46, 1, P5 ;  /* 0x3f8000002e0c7808 */ /* 0x000fc60002800000 */
[----:B------:R-:W-:-:S04]  /*0ce0*/  FADD R33, R33, 0.0010000000474974513054 ;  /* 0x3a83126f21217421 */ /* 0x000fc80000000000 */
[----:B------:R-:W-:Y:S01]  /*0cf0*/  @P5 FMUL R13, R13, 0.25 ;  /* 0x3e8000000d0d5820 */ /* 0x000fe20000400000 */
[----:B------:R-:W1:Y:S01]  /*0d00*/  MUFU.SQRT R48, R33 ;  /* 0x0000002100307308 */ /* 0x000e620000002000 */
[----:B--2---:R-:W-:Y:S01]  /*0d10*/  FSETP.GT.AND P5, PT, R14, 8.50705917302346158658e+37, PT ;  /* 0x7e8000000e00780b */ /* 0x004fe20003fa4000 */
[----:B------:R-:W-:Y:S01]  /*0d20*/  @!P6 FMUL R12, R12, 16777216 ;  /* 0x4b8000000c0ce820 */ /* 0x000fe20000400000 */
[----:B------:R-:W-:Y:S01]  /*0d30*/  @!P6 FMUL R13, R13, 16777216 ;  /* 0x4b8000000d0de820 */ /* 0x000fe20000400000 */
[----:B------:R-:W-:Y:S02]  /*0d40*/  FSETP.GEU.AND P6, PT, R14, 1.175494350822287508e-38, PT ;  /* 0x008000000e00780b */ /* 0x000fe40003fce000 */
[----:B------:R-:W-:Y:S02]  /*0d50*/  SEL R34, R34, RZ, P3 ;  /* 0x000000ff22227207 */ /* 0x000fe40001800000 */
[----:B------:R-:W-:-:S03]  /*0d60*/  FSEL R15, R46, 1, P5 ;  /* 0x3f8000002e0f7808 */ /* 0x000fc60002800000 */
[----:B------:R-:W-:-:S03]  /*0d70*/  FADD R34, R34, 0.0010000000474974513054 ;  /* 0x3a83126f22227421 */ /* 0x000fc60000000000 */
[----:B------:R-:W-:Y:S01]  /*0d80*/  @P5 FMUL R14, R14, 0.25 ;  /* 0x3e8000000e0e5820 */ /* 0x000fe20000400000 */
[----:B------:R-:W2:Y:S01]  /*0d90*/  MUFU.SQRT R50, R34 ;  /* 0x0000002200327308 */ /* 0x000ea20000002000 */
[----:B-1----:R-:W-:Y:S01]  /*0da0*/  FSETP.GT.AND P5, PT, R48, 8.50705917302346158658e+37, PT ;  /* 0x7e8000003000780b */ /* 0x002fe20003fa4000 */
[----:B------:R-:W-:Y:S01]  /*0db0*/  @!P6 FMUL R15, R15, 16777216 ;  /* 0x4b8000000f0fe820 */ /* 0x000fe20000400000 */
[----:B------:R-:W-:Y:S01]  /*0dc0*/  @!P6 FMUL R14, R14, 16777216 ;  /* 0x4b8000000e0ee820 */ /* 0x000fe20000400000 */
[----:B------:R-:W-:Y:S02]  /*0dd0*/  FSETP.GEU.AND P6, PT, R48, 1.175494350822287508e-38, PT ;  /* 0x008000003000780b */ /* 0x000fe40003fce000 */
[----:B------:R-:W-:Y:S02]  /*0de0*/  FSEL R51, R46, 1, P5 ;  /* 0x3f8000002e337808 */ /* 0x000fe40002800000 */
[----:B----4-:R-:W-:Y:S02]  /*0df0*/  SEL R32, R8, RZ, P3 ;  /* 0x000000ff08207207 */ /* 0x010fe40001800000 */
[----:B-----5:R-:W-:-:S02]  /*0e00*/  SEL R35, R19, RZ, P3 ;  /* 0x000000ff13237207 */ /* 0x020fc40001800000 */
[----:B------:R-:W-:Y:S02]  /*0e10*/  SEL R8, R11, RZ, P3 ;  /* 0x000000ff0b087207 */ /* 0x000fe40001800000 */
[----:B------:R-:W-:Y:S01]  /*0e20*/  @P5 FMUL R48, R48, 0.25 ;  /* 0x3e80000030305820 */ /* 0x000fe20000400000 */
[----:B--2---:R-:W-:Y:S01]  /*0e30*/  FSETP.GT.AND P5, PT, R50, 8.50705917302346158658e+37, PT ;  /* 0x7e8000003200780b */ /* 0x004fe20003fa4000 */
[----:B------:R-:W1:Y:S01]  /*0e40*/  MUFU.RCP R13, R13 ;  /* 0x0000000d000d7308 */ /* 0x000e620000001000 */
[----:B------:R-:W-:Y:S01]  /*0e50*/  @!P6 FMUL R51, R51, 16777216 ;  /* 0x4b8000003333e820 */ /* 0x000fe20000400000 */
[----:B------:R-:W-:Y:S01]  /*0e60*/  @!P6 FMUL R48, R48, 16777216 ;  /* 0x4b8000003030e820 */ /* 0x000fe20000400000 */
[----:B------:R-:W-:Y:S01]  /*0e70*/  FSETP.GEU.AND P6, PT, R50, 1.175494350822287508e-38, PT ;  /* 0x008000003200780b */ /* 0x000fe20003fce000 */
[----:B------:R-:W-:Y:S02]  /*0e80*/  FADD R8, R8, -R35 ;  /* 0x8000002308087221 */ /* 0x000fe40000000000 */
[----:B------:R-:W2:Y:S02]  /*0e90*/  LDC.64 R34, c[0x0][0x210] ;  /* 0x00008400ff227b82 */ /* 0x000ea40000000a00 */
[----:B------:R-:W3:Y:S01]  /*0ea0*/  MUFU.RCP R14, R14 ;  /* 0x0000000e000e7308 */ /* 0x000ee20000001000 */
[----:B------:R-:W-:-:S03]  /*0eb0*/  SEL R11, R16, RZ, P3 ;  /* 0x000000ff100b7207 */ /* 0x000fc60001800000 */
[----:B------:R-:W-:Y:S02]  /*0ec0*/  @P5 FMUL R50, R50, 0.25 ;  /* 0x3e80000032325820 */ /* 0x000fe40000400000 */
[----:B------:R-:W-:Y:S02]  /*0ed0*/  FADD R11, R32, -R11 ;  /* 0x8000000b200b7221 */ /* 0x000fe40000000000 */
[----:B------:R-:W0:Y:S01]  /*0ee0*/  LDC.64 R32, c[0x0][0x228] ;  /* 0x00008a00ff207b82 */ /* 0x000e220000000a00 */
[----:B------:R-:W-:Y:S01]  /*0ef0*/  @!P6 FMUL R50, R50, 16777216 ;  /* 0x4b8000003232e820 */ /* 0x000fe20000400000 */
[----:B-1----:R-:W-:Y:S01]  /*0f00*/  FMUL R12, R13, R12 ;  /* 0x0000000c0d0c7220 */ /* 0x002fe20000400000 */
[----:B------:R-:W-:Y:S02]  /*0f10*/  FSEL R46, R46, 1, P5 ;  /* 0x3f8000002e2e7808 */ /* 0x000fe40002800000 */
[----:B------:R-:W1:Y:S01]  /*0f20*/  MUFU.RCP R55, R50 ;  /* 0x0000003200377308 */ /* 0x000e620000001000 */
[----:B---3--:R-:W-:Y:S01]  /*0f30*/  FMUL R15, R14, R15 ;  /* 0x0000000f0e0f7220 */ /* 0x008fe20000400000 */
[----:B------:R-:W-:Y:S01]  /*0f40*/  FMUL R11, R12, R11 ;  /* 0x0000000b0c0b7220 */ /* 0x000fe20000400000 */
[----:B------:R-:W-:-:S02]  /*0f50*/  ISETP.LT.AND P5, PT, R0, 0x2c, P1 ;  /* 0x0000002c0000780c */ /* 0x000fc40000fa1270 */
[----:B------:R-:W-:Y:S01]  /*0f60*/  SEL R31, R31, RZ, P3 ;  /* 0x000000ff1f1f7207 */ /* 0x000fe20001800000 */
[----:B------:R-:W-:Y:S01]  /*0f70*/  FMUL R8, R15, R8 ;  /* 0x000000080f087220 */ /* 0x000fe20000400000 */
[----:B------:R-:W-:Y:S01]  /*0f80*/  SEL R12, R27, RZ, P3 ;  /* 0x000000ff1b0c7207 */ /* 0x000fe20001800000 */
[----:B------:R-:W3:Y:S01]  /*0f90*/  MUFU.RCP R48, R48 ;  /* 0x0000003000307308 */ /* 0x000ee20000001000 */
[----:B------:R-:W-:Y:S02]  /*0fa0*/  SEL R19, R9, RZ, P3 ;  /* 0x000000ff09137207 */ /* 0x000fe40001800000 */
[----:B------:R-:W-:Y:S01]  /*0fb0*/  SEL R27, R24, RZ, P3 ;  /* 0x000000ff181b7207 */ /* 0x000fe20001800000 */
[----:B------:R-:W-:Y:S01]  /*0fc0*/  FFMA R24, R31, R8, R12 ;  /* 0x000000081f187223 */ /* 0x000fe2000000000c */
[----:B------:R-:W-:Y:S02]  /*0fd0*/  SEL R9, R18, RZ, P3 ;  /* 0x000000ff12097207 */ /* 0x000fe40001800000 */
[----:B------:R-:W-:-:S02]  /*0fe0*/  CS2R R12, SRZ ;  /* 0x00000000000c7805 */ /* 0x000fc4000001ff00 */
[----:B------:R-:W-:Y:S02]  /*0ff0*/  SEL R18, R17, RZ, P3 ;  /* 0x000000ff11127207 */ /* 0x000fe40001800000 */
[----:B------:R-:W-:Y:S02]  /*1000*/  CS2R R14, SRZ ;  /* 0x00000000000e7805 */ /* 0x000fe4000001ff00 */
[----:B------:R-:W-:Y:S01]  /*1010*/  SEL R28, R28, RZ, P3 ;  /* 0x000000ff1c1c7207 */ /* 0x000fe20001800000 */
[----:B--2---:R-:W-:-:S04]  /*1020*/  IMAD.WIDE R16, R45, 0x4, R34 ;  /* 0x000000042d107825 */ /* 0x004fc800078e0222 */
[----:B------:R-:W-:Y:S01]  /*1030*/  @!P6 FMUL R46, R46, 16777216 ;  /* 0x4b8000002e2ee820 */ /* 0x000fe20000400000 */
[----:B------:R-:W-:Y:S02]  /*1040*/  SEL R10, R10, RZ, P3 ;  /* 0x000000ff0a0a7207 */ /* 0x000fe40001800000 */
[----:B------:R-:W-:Y:S01]  /*1050*/  ISETP.LT.U32.AND P6, PT, R49, 0x2c, P2 ;  /* 0x0000002c3100780c */ /* 0x000fe200017c1070 */
[----:B------:R-:W-:Y:S01]  /*1060*/  FFMA R27, R28, R11, R27 ;  /* 0x0000000b1c1b7223 */ /* 0x000fe2000000001b */
[----:B------:R2:W4:Y:S01]  /*1070*/  @P5 LDG.E.EL.128 R12, desc[UR4][R16.64] ;  /* 0x00000004100c5981 */ /* 0x000522000c2e1d00 */
[----:B------:R-:W-:Y:S02]  /*1080*/  IMAD.IADD R31, R6, 0x1, R49 ;  /* 0x00000001061f7824 */ /* 0x000fe400078e0231 */
[----:B------:R-:W-:Y:S01]  /*1090*/  FADD R28, R10, -R9 ;  /* 0x800000090a1c7221 */ /* 0x000fe20000000000 */
[----:B-1----:R-:W-:Y:S01]  /*10a0*/  FMUL R55, R55, R46 ;  /* 0x0000002e37377220 */ /* 0x002fe20000400000 */
[----:B------:R-:W-:Y:S01]  /*10b0*/  FADD R45, R19, -R18 ;  /* 0x80000012132d7221 */ /* 0x000fe20000000000 */
[----:B------:R-:W-:-:S02]  /*10c0*/  CS2R R8, SRZ ;  /* 0x0000000000087805 */ /* 0x000fc4000001ff00 */
[----:B------:R-:W-:Y:S01]  /*10d0*/  CS2R R10, SRZ ;  /* 0x00000000000a7805 */ /* 0x000fe2000001ff00 */
[----:B---3--:R-:W-:Y:S01]  /*10e0*/  FMUL R48, R48, R51 ;  /* 0x0000003330307220 */ /* 0x008fe20000400000 */
[----:B------:R-:W-:Y:S01]  /*10f0*/  CS2R R18, SRZ ;  /* 0x0000000000127805 */ /* 0x000fe2000001ff00 */
[----:B0-----:R-:W-:Y:S01]  /*1100*/  IMAD.WIDE R52, R31, 0x4, R32 ;  /* 0x000000041f347825 */ /* 0x001fe200078e0220 */
[----:B--2---:R-:W-:-:S03]  /*1110*/  CS2R R16, SRZ ;  /* 0x0000000000107805 */ /* 0x004fc6000001ff00 */
[----:B------:R-:W-:-:S04]  /*1120*/  IMAD.WIDE R50, R31, 0x4, R34 ;  /* 0x000000041f327825 */ /* 0x000fc800078e0222 */
[----:B------:R-:W-:Y:S01]  /*1130*/  FMUL R31, R55, R28 ;  /* 0x0000001c371f7220 */ /* 0x000fe20000400000 */
[----:B------:R-:W-:Y:S01]  /*1140*/  SEL R28, R29, RZ, P3 ;  /* 0x000000ff1d1c7207 */ /* 0x000fe20001800000 */
[----:B------:R-:W-:Y:S01]  /*1150*/  FMUL R45, R48, R45 ;  /* 0x0000002d302d7220 */ /* 0x000fe20000400000 */
[----:B------:R-:W-:Y:S01]  /*1160*/  SEL R30, R30, RZ, P3 ;  /* 0x000000ff1e1e7207 */ /* 0x000fe20001800000 */
[----:B------:R0:W2:Y:S01]  /*1170*/  @P6 LDG.E.EL.128 R8, desc[UR4][R52.64] ;  /* 0x0000000434086981 */ /* 0x0000a2000c2e1d00 */
[----:B------:R-:W-:Y:S02]  /*1180*/  SEL R25, R25, RZ, P3 ;  /* 0x000000ff19197207 */ /* 0x000fe40001800000 */
[----:B------:R-:W-:Y:S01]  /*1190*/  SEL R29, R26, RZ, P3 ;  /* 0x000000ff1a1d7207 */ /* 0x000fe20001800000 */
[----:B------:R-:W3:Y:S01]  /*11a0*/  @P6 LDG.E.EL.128 R16, desc[UR4][R50.64] ;  /* 0x0000000432106981 */ /* 0x000ee2000c2e1d00 */
[----:B------:R-:W-:Y:S02]  /*11b0*/  SEL R20, R20, RZ, P3 ;  /* 0x000000ff14147207 */ /* 0x000fe40001800000 */
[----:B------:R-:W-:-:S02]  /*11c0*/  SEL R21, R21, RZ, P3 ;  /* 0x000000ff15157207 */ /* 0x000fc40001800000 */
[----:B------:R-:W-:Y:S02]  /*11d0*/  SEL R22, R22, RZ, P3 ;  /* 0x000000ff16167207 */ /* 0x000fe40001800000 */
[----:B------:R-:W-:Y:S02]  /*11e0*/  SEL R23, R23, RZ, P3 ;  /* 0x000000ff17177207 */ /* 0x000fe40001800000 */
[----:B------:R-:W-:Y:S02]  /*11f0*/  SEL R36, R36, RZ, P4 ;  /* 0x000000ff24247207 */ /* 0x000fe40002000000 */
[----:B------:R-:W-:Y:S01]  /*1200*/  SEL R37, R37, RZ, P4 ;  /* 0x000000ff25257207 */ /* 0x000fe20002000000 */
[----:B------:R-:W-:Y:S01]  /*1210*/  VIADD R48, R0, 0xffffff7c ;  /* 0xffffff7c00307836 */ /* 0x000fe20000000000 */
[----:B------:R-:W-:Y:S01]  /*1220*/  ISETP.GE.U32.AND P3, PT, R47, 0x2c, PT ;  /* 0x0000002c2f00780c */ /* 0x000fe20003f66070 */
[----:B------:R-:W-:Y:S01]  /*1230*/  FFMA R31, R30, R31, R29 ;  /* 0x0000001f1e1f7223 */ /* 0x000fe2000000001d */
[----:B------:R-:W-:Y:S01]  /*1240*/  FFMA R28, R28, R45, R25 ;  /* 0x0000002d1c1c7223 */ /* 0x000fe20000000019 */
[----:B------:R-:W-:Y:S01]  /*1250*/  FADD R20, R20, R27 ;  /* 0x0000001b14147221 */ /* 0x000fe20000000000 */
[----:B------:R-:W-:Y:S01]  /*1260*/  SEL R26, R38, RZ, P4 ;  /* 0x000000ff261a7207 */ /* 0x000fe20002000000 */
[----:B------:R-:W-:Y:S01]  /*1270*/  FADD R25, R22, R31 ;  /* 0x0000001f16197221 */ /* 0x000fe20000000000 */
[----:B------:R-:W-:Y:S01]  /*1280*/  SEL R27, R39, RZ, P4 ;  /* 0x000000ff271b7207 */ /* 0x000fe20002000000 */
[----:B------:R-:W-:Y:S01]  /*1290*/  FADD R28, R21, R28 ;  /* 0x0000001c151c7221 */ /* 0x000fe20000000000 */
[----:B------:R-:W-:Y:S01]  /*12a0*/  FADD R24, R23, R24 ;  /* 0x0000001817187221 */ /* 0x000fe20000000000 */
[----:B------:R-:W-:Y:S01]  /*12b0*/  ISETP.GT.AND P4, PT, R7, 0xdb, PT ;  /* 0x000000db0700780c */ /* 0x000fe20003f84270 */
[----:B------:R-:W-:Y:S01]  /*12c0*/  FADD R39, R36, R36 ;  /* 0x0000002424277221 */ /* 0x000fe20000000000 */
[----:B------:R-:W-:Y:S01]  /*12d0*/  FADD R38, R37, R37 ;  /* 0x0000002525267221 */ /* 0x000fe20000000000 */
[----:B------:R-:W-:Y:S01]  /*12e0*/  FADD R37, R26, R26 ;  /* 0x0000001a1a257221 */ /* 0x000fe20000000000 */
[----:B------:R-:W-:Y:S01]  /*12f0*/  FADD R36, R27, R27 ;  /* 0x0000001b1b247221 */ /* 0x000fe20000000000 */
[----:B------:R-:W-:-:S02]  /*1300*/  @P3 FSEL R39, R20, RZ, P4 ;  /* 0x000000ff14273208 */ /* 0x000fc40002000000 */
[----:B------:R-:W-:Y:S02]  /*1310*/  CS2R R20, SRZ ;  /* 0x0000000000147805 */ /* 0x000fe4000001ff00 */
[----:B------:R-:W-:Y:S02]  /*1320*/  @P3 FSEL R38, R28, RZ, P4 ;  /* 0x000000ff1c263208 */ /* 0x000fe40002000000 */
[----:B------:R-:W-:Y:S02]  /*1330*/  CS2R R22, SRZ ;  /* 0x0000000000167805 */ /* 0x000fe4000001ff00 */
[----:B------:R-:W-:Y:S01]  /*1340*/  @P3 FSEL R37, R25, RZ, P4 ;  /* 0x000000ff19253208 */ /* 0x000fe20002000000 */
[----:B0-----:R-:W0:Y:S01]  /*1350*/  LDC.64 R52, c[0x0][0x218] ;  /* 0x00008600ff347b82 */ /* 0x001e220000000a00 */
[----:B------:R-:W-:Y:S01]  /*1360*/  @P3 FSEL R36, R24, RZ, P4 ;  /* 0x000000ff18243208 */ /* 0x000fe20002000000 */
[----:B------:R-:W-:Y:S01]  /*1370*/  IMAD.WIDE R30, R44, 0x4, R34 ;  /* 0x000000042c1e7825 */ /* 0x000fe200078e0222 */
[----:B------:R-:W-:-:S03]  /*1380*/  ISETP.LT.U32.AND P4, PT, R48, 0x2c, P1 ;  /* 0x0000002c3000780c */ /* 0x000fc60000f81070 */
[----:B------:R-:W-:Y:S01]  /*1390*/  IMAD.IADD R55, R3, 0x1, R48 ;  /* 0x0000000103377824 */ /* 0x000fe200078e0230 */
[----:B------:R1:W5:Y:S01]  /*13a0*/  @P0 LDG.E.EL.128 R20, desc[UR4][R30.64] ;  /* 0x000000041e140981 */ /* 0x000362000c2e1d00 */
[----:B------:R-:W-:Y:S02]  /*13b0*/  CS2R R28, SRZ ;  /* 0x00000000001c7805 */ /* 0x000fe4000001ff00 */
[----:B------:R-:W-:-:S04]  /*13c0*/  IMAD.WIDE R44, R55, 0x4, R32 ;  /* 0x00000004372c7825 */ /* 0x000fc800078e0220 */
[----:B------:R-:W-:Y:S01]  /*13d0*/  IMAD.WIDE R54, R55, 0x4, R34 ;  /* 0x0000000437367825 */ /* 0x000fe200078e0222 */
[----:B-1----:R-:W-:Y:S02]  /*13e0*/  CS2R R30, SRZ ;  /* 0x00000000001e7805 */ /* 0x002fe4000001ff00 */
[----:B------:R-:W-:Y:S02]  /*13f0*/  CS2R R24, SRZ ;  /* 0x0000000000187805 */ /* 0x000fe4000001ff00 */
[----:B------:R-:W-:Y:S02]  /*1400*/  CS2R R26, SRZ ;  /* 0x00000000001a7805 */ /* 0x000fe4000001ff00 */
[----:B------:R1:W5:Y:S04]  /*1410*/  @P4 LDG.E.EL.128 R28, desc[UR4][R54.64] ;  /* 0x00000004361c4981 */ /* 0x000368000c2e1d00 */
[----:B------:R4:W5:Y:S01]  /*1420*/  @P4 LDG.E.EL.128 R24, desc[UR4][R44.64] ;  /* 0x000000042c184981 */ /* 0x000962000c2e1d00 */
[----:B------:R-:W-:Y:S01]  /*1430*/  VIADD R51, R7, 0xffffffd4 ;  /* 0xffffffd407337836 */ /* 0x000fe20000000000 */
[----:B-1----:R-:W1:Y:S04]  /*1440*/  LDC.64 R54, c[0x0][0x220] ;  /* 0x00008800ff367b82 */ /* 0x002e680000000a00 */
[----:B------:R-:W-:Y:S01]  /*1450*/  ISETP.LT.U32.AND P3, PT, R51, 0x2c, P2 ;  /* 0x0000002c3300780c */ /* 0x000fe20001761070 */
[----:B------:R-:W-:Y:S01]  /*1460*/  IMAD.IADD R57, R6, 0x1, R51 ;  /* 0x0000000106397824 */ /* 0x000fe200078e0233 */
[----:B------:R-:W-:-:S02]  /*1470*/  CS2R R32, SRZ ;  /* 0x0000000000207805 */ /* 0x000fc4000001ff00 */
[----:B------:R-:W-:Y:S01]  /*1480*/  CS2R R34, SRZ ;  /* 0x0000000000227805 */ /* 0x000fe2000001ff00 */
[----:B0-----:R-:W-:-:S08]  /*1490*/  IMAD.WIDE R56, R57, 0x4, R52 ;  /* 0x0000000439387825 */ /* 0x001fd000078e0234 */
[----:B------:R-:W5:Y:S01]  /*14a0*/  @P3 LDG.E.EL.128 R32, desc[UR4][R56.64] ;  /* 0x0000000438203981 */ /* 0x000f62000c2e1d00 */
[----:B----4-:R-:W-:Y:S02]  /*14b0*/  SEL R44, R12, RZ, P5 ;  /* 0x000000ff0c2c7207 */ /* 0x010fe40002800000 */
[----:B------:R-:W-:Y:S02]  /*14c0*/  SEL R45, R13, RZ, P5 ;  /* 0x000000ff0d2d7207 */ /* 0x000fe40002800000 */
[----:B------:R-:W-:Y:S02]  /*14d0*/  SEL R46, R14, RZ, P5 ;  /* 0x000000ff0e2e7207 */ /* 0x000fe40002800000 */
[----:B------:R-:W-:Y:S02]  /*14e0*/  SEL R47, R15, RZ, P5 ;  /* 0x000000ff0f2f7207 */ /* 0x000fe40002800000 */
[----:B------:R-:W-:Y:S01]  /*14f0*/  ISETP.GE.U32.AND P5, PT, R49, 0x2c, PT ;  /* 0x0000002c3100780c */ /* 0x000fe20003fa6070 */
[----:B------:R-:W-:Y:S01]  /*1500*/  VIADD R49, R7, 0xffffffa8 ;  /* 0xffffffa807317836 */ /* 0x000fe20000000000 */
[----:B--2---:R-:W-:-:S02]  /*1510*/  SEL R11, R11, RZ, P6 ;  /* 0x000000ff0b0b7207 */ /* 0x004fc40003000000 */
[----:B---3--:R-:W-:Y:S02]  /*1520*/  SEL R12, R19, RZ, P6 ;  /* 0x000000ff130c7207 */ /* 0x008fe40003000000 */
[----:B------:R-:W-:-:S07]  /*1530*/  SEL R10, R10, RZ, P6 ;  /* 0x000000ff0a0a7207 */ /* 0x000fce0003000000 */
[----:B------:R-:W-:Y:S01]  /*1540*/  @!P5 FADD R36, R11, R12 ;  /* 0x0000000c0b24d221 */ /* 0x000fe20000000000 */
[----:B------:R-:W-:Y:S02]  /*1550*/  SEL R11, R18, RZ, P6 ;  /* 0x000000ff120b7207 */ /* 0x000fe40003000000 */
[----:B------:R-:W-:Y:S02]  /*1560*/  SEL R8, R8, RZ, P6 ;  /* 0x000000ff08087207 */ /* 0x000fe40003000000 */
[----:B------:R-:W-:Y:S01]  /*1570*/  SEL R9, R9, RZ, P6 ;  /* 0x000000ff09097207 */ /* 0x000fe20003000000 */
[----:B------:R-:W-:Y:S01]  /*1580*/  @!P5 FADD R37, R10, R11 ;  /* 0x0000000b0a25d221 */ /* 0x000fe20000000000 */
[----:B------:R-:W-:Y:S02]  /*1590*/  SEL R11, R16, RZ, P6 ;  /* 0x000000ff100b7207 */ /* 0x000fe40003000000 */
[----:B------:R-:W-:Y:S01]  /*15a0*/  SEL R10, R17, RZ, P6 ;  /* 0x000000ff110a7207 */ /* 0x000fe20003000000 */
[----:B------:R-:W-:Y:S01]  /*15b0*/  IMAD.IADD R15, R6, 0x1, R49 ;  /* 0x00000001060f7824 */ /* 0x000fe200078e0231 */
[----:B------:R-:W-:Y:S01]  /*15c0*/  ISETP.LT.U32.AND P6, PT, R49, 0x2c, P2 ;  /* 0x0000002c3100780c */ /* 0x000fe200017c1070 */
[----:B------:R-:W-:-:S02]  /*15d0*/  VIADD R6, R0, 0xffffffd4 ;  /* 0xffffffd400067836 */ /* 0x000fc40000000000 */
[----:B------:R-:W-:Y:S01]  /*15e0*/  @!P5 FADD R39, R8, R11 ;  /* 0x0000000b0827d221 */ /* 0x000fe20000000000 */
[----:B------:R-:W-:Y:S01]  /*15f0*/  @!P5 FADD R38, R9, R10 ;  /* 0x0000000a0926d221 */ /* 0x000fe20000000000 */
[----:B------:R-:W-:Y:S02]  /*1600*/  CS2R R8, SRZ ;  /* 0x0000000000087805 */ /* 0x000fe4000001ff00 */
[----:B------:R-:W-:Y:S02]  /*1610*/  CS2R R10, SRZ ;  /* 0x00000000000a7805 */ /* 0x000fe4000001ff00 */
[----:B------:R-:W-:Y:S01]  /*1620*/  ISETP.LT.U32.AND P5, PT, R6, 0x2c, P1 ;  /* 0x0000002c0600780c */ /* 0x000fe20000fa1070 */
[----:B-1----:R-:W-:-:S04]  /*1630*/  IMAD.WIDE R14, R15, 0x4, R54 ;  /* 0x000000040f0e7825 */ /* 0x002fc800078e0236 */
[----:B------:R-:W-:Y:S01]  /*1640*/  IMAD.IADD R17, R3, 0x1, R6 ;  /* 0x0000000103117824 */ /* 0x000fe200078e0206 */
[----:B------:R-:W-:Y:S01]  /*1650*/  CS2R R12, SRZ ;  /* 0x00000000000c7805 */ /* 0x000fe2000001ff00 */
[----:B------:R0:W2:Y:S02]  /*1660*/  @P6 LDG.E.EL.128 R8, desc[UR4][R14.64] ;  /* 0x000000040e086981 */ /* 0x0000a4000c2e1d00 */
[----:B------:R-:W-:Y:S01]  /*1670*/  IMAD.WIDE R16, R17, 0x4, R52 ;  /* 0x0000000411107825 */ /* 0x000fe200078e0234 */
[----:B-----5:R-:W-:Y:S02]  /*1680*/  SEL R20, R20, RZ, P0 ;  /* 0x000000ff14147207 */ /* 0x020fe40000000000 */
[----:B0-----:R-:W-:Y:S02]  /*1690*/  CS2R R14, SRZ ;  /* 0x00000000000e7805 */ /* 0x001fe4000001ff00 */
[----:B------:R-:W-:Y:S02]  /*16a0*/  SEL R21, R21, RZ, P0 ;  /* 0x000000ff15157207 */ /* 0x000fe40000000000 */
[----:B------:R-:W-:-:S02]  /*16b0*/  SEL R22, R22, RZ, P0 ;  /* 0x000000ff16167207 */ /* 0x000fc40000000000 */
[----:B------:R-:W-:Y:S01]  /*16c0*/  SEL R23, R23, RZ, P0 ;  /* 0x000000ff17177207 */ /* 0x000fe20000000000 */
[----:B------:R0:W3:Y:S01]  /*16d0*/  @P5 LDG.E.EL.128 R12, desc[UR4][R16.64] ;  /* 0x00000004100c5981 */ /* 0x0000e2000c2e1d00 */
[----:B------:R-:W-:Y:S02]  /*16e0*/  ISETP.GE.U32.AND P0, PT, R48, 0x2c, PT ;  /* 0x0000002c3000780c */ /* 0x000fe40003f06070 */
[----:B------:R-:W-:Y:S01]  /*16f0*/  SEL R53, R28, RZ, P4 ;  /* 0x000000ff1c357207 */ /* 0x000fe20002000000 */
[----:B------:R-:W-:Y:S01]  /*1700*/  VIADD R28, R0, 0xffffffa8 ;  /* 0xffffffa8001c7836 */ /* 0x000fe20000000000 */
[----:B------:R-:W-:Y:S02]  /*1710*/  SEL R48, R29, RZ, P4 ;  /* 0x000000ff1d307207 */ /* 0x000fe40002000000 */
[----:B------:R-:W-:Y:S02]  /*1720*/  SEL R29, R30, RZ, P4 ;  /* 0x000000ff1e1d7207 */ /* 0x000fe40002000000 */
[----:B------:R-:W-:-:S02]  /*1730*/  SEL R24, R24, RZ, P4 ;  /* 0x000000ff18187207 */ /* 0x000fc40002000000 */
[----:B------:R-:W-:Y:S02]  /*1740*/  SEL R25, R25, RZ, P4 ;  /* 0x000000ff19197207 */ /* 0x000fe40002000000 */
[----:B------:R-:W-:Y:S02]  /*1750*/  SEL R26, R26, RZ, P4 ;  /* 0x000000ff1a1a7207 */ /* 0x000fe40002000000 */
[----:B------:R-:W-:Y:S02]  /*1760*/  SEL R27, R27, RZ, P4 ;  /* 0x000000ff1b1b7207 */ /* 0x000fe40002000000 */
[----:B------:R-:W-:Y:S02]  /*1770*/  SEL R30, R31, RZ, P4 ;  /* 0x000000ff1f1e7207 */ /* 0x000fe40002000000 */
[----:B------:R-:W-:Y:S01]  /*1780*/  ISETP.LT.U32.AND P4, PT, R28, 0x2c, P1 ;  /* 0x0000002c1c00780c */ /* 0x000fe20000f81070 */
[----:B0-----:R-:W-:Y:S01]  /*1790*/  IMAD.IADD R17, R3, 0x1, R28 ;  /* 0x0000000103117824 */ /* 0x001fe200078e021c */
[----:B------:R-:W-:-:S03]  /*17a0*/  CS2R R18, SRZ ;  /* 0x0000000000127805 */ /* 0x000fc6000001ff00 */
[----:B------:R-:W-:Y:S01]  /*17b0*/  IMAD.WIDE R54, R17, 0x4, R54 ;  /* 0x0000000411367825 */ /* 0x000fe200078e0236 */
[----:B------:R-:W-:-:S07]  /*17c0*/  CS2R R16, SRZ ;  /* 0x0000000000107805 */ /* 0x000fce000001ff00 */
[----:B------:R-:W4:Y:S01]  /*17d0*/  @P4 LDG.E.EL.128 R16, desc[UR4][R54.64] ;  /* 0x0000000436104981 */ /* 0x000f22000c2e1d00 */
[----:B------:R-:W-:Y:S02]  /*17e0*/  SEL R3, R32, RZ, P3 ;  /* 0x000000ff20037207 */ /* 0x000fe40001800000 */
[----:B------:R-:W-:Y:S02]  /*17f0*/  SEL R31, R34, RZ, P3 ;  /* 0x000000ff221f7207 */ /* 0x000fe40001800000 */
[----:B------:R-:W-:Y:S02]  /*1800*/  SEL R32, R33, RZ, P3 ;  /* 0x000000ff21207207 */ /* 0x000fe40001800000 */
[----:B------:R-:W-:Y:S02]  /*1810*/  SEL R34, R35, RZ, P3 ;  /* 0x000000ff23227207 */ /* 0x000fe40001800000 */
[----:B------:R-:W-:Y:S01]  /*1820*/  ISETP.GE.U32.AND P3, PT, R51, 0x2c, PT ;  /* 0x0000002c3300780c */ /* 0x000fe20003f66070 */
[----:B------:R-:W-:Y:S01]  /*1830*/  @!P0 FADD R42, R27, R30 ;  /* 0x0000001e1b2a8221 */ /* 0x000fe20000000000 */
[----:B------:R-:W-:Y:S01]  /*1840*/  @!P0 FADD R43, R26, R29 ;  /* 0x0000001d1a2b8221 */ /* 0x000fe20000000000 */
[----:B------:R-:W-:Y:S01]  /*1850*/  @!P0 FADD R40, R25, R48 ;  /* 0x0000003019288221 */ /* 0x000fe20000000000 */
[----:B------:R-:W-:Y:S01]  /*1860*/  @!P0 FADD R41, R24, R53 ;  /* 0x0000003518298221 */ /* 0x000fe20000000000 */
[----:B------:R-:W-:Y:S01]  /*1870*/  ISETP.GE.U32.AND P0, PT, R28, 0x2c, PT ;  /* 0x0000002c1c00780c */ /* 0x000fe20003f06070 */
[----:B------:R-:W-:Y:S01]  /*1880*/  IMAD R4, R4, 0x4200, R7 ;  /* 0x0000420004047824 */ /* 0x000fe200078e0207 */
[----:B--2---:R-:W-:-:S02]  /*1890*/  SEL R8, R8, RZ, P6 ;  /* 0x000000ff08087207 */ /* 0x004fc40003000000 */
[----:B------:R-:W-:Y:S02]  /*18a0*/  SEL R9, R9, RZ, P6 ;  /* 0x000000ff09097207 */ /* 0x000fe40003000000 */
[----:B------:R-:W-:Y:S02]  /*18b0*/  SEL R10, R10, RZ, P6 ;  /* 0x000000ff0a0a7207 */ /* 0x000fe40003000000 */
[----:B------:R-:W-:Y:S02]  /*18c0*/  SEL R11, R11, RZ, P6 ;  /* 0x000000ff0b0b7207 */ /* 0x000fe40003000000 */
[----:B------:R-:W-:-:S04]  /*18d0*/  ISETP.GE.U32.AND P6, PT, R49, 0x2c, PT ;  /* 0x0000002c3100780c */ /* 0x000fc80003fc6070 */
[----:B------:R-:W-:Y:S02]  /*18e0*/  @P3 FSEL R34, R11, R36, !P6 ;  /* 0x000000240b223208 */ /* 0x000fe40007000000 */
[----:B------:R-:W-:Y:S02]  /*18f0*/  @P3 FSEL R31, R10, R37, !P6 ;  /* 0x000000250a1f3208 */ /* 0x000fe40007000000 */
[----:B------:R-:W-:Y:S02]  /*1900*/  @P3 FSEL R32, R9, R38, !P6 ;  /* 0x0000002609203208 */ /* 0x000fe40007000000 */
[----:B------:R-:W-:Y:S02]  /*1910*/  @P3 FSEL R3, R8, R39, !P6 ;  /* 0x0000002708033208 */ /* 0x000fe40007000000 */
[----:B------:R-:W-:Y:S01]  /*1920*/  ISETP.GE.U32.AND P6, PT, R6, 0x2c, PT ;  /* 0x0000002c0600780c */ /* 0x000fe20003fc6070 */
[----:B------:R-:W0:Y:S01]  /*1930*/  LDC.64 R8, c[0x0][0x268] ;  /* 0x00009a00ff087b82 */ /* 0x000e220000000a00 */
[----:B------:R-:W-:Y:S01]  /*1940*/  IMAD R11, R5, 0x108, R0 ;  /* 0x00000108050b7824 */ /* 0x000fe200078e0200 */
[----:B------:R-:W-:-:S02]  /*1950*/  ISETP.GE.AND P3, PT, R0, 0x2c, PT ;  /* 0x0000002c0000780c */ /* 0x000fc40003f66270 */
[----:B---3--:R-:W-:Y:S01]  /*1960*/  SEL R0, R13, RZ, P5 ;  /* 0x000000ff0d007207 */ /* 0x008fe20002800000 */
[----:B------:R-:W-:Y:S01]  /*1970*/  IMAD R25, R2, 0x4200, R11 ;  /* 0x0000420002197824 */ /* 0x000fe200078e020b */
[----:B------:R-:W-:Y:S02]  /*1980*/  SEL R11, R12, RZ, P5 ;  /* 0x000000ff0c0b7207 */ /* 0x000fe40002800000 */
[----:B------:R-:W-:Y:S02]  /*1990*/  SEL R13, R14, RZ, P5 ;  /* 0x000000ff0e0d7207 */ /* 0x000fe40002800000 */
[----:B------:R-:W-:Y:S02]  /*19a0*/  SEL R2, R15, RZ, P5 ;  /* 0x000000ff0f027207 */ /* 0x000fe40002800000 */
[----:B------:R-:W-:Y:S01]  /*19b0*/  ISETP.GE.AND P5, PT, R7, 0x2c, PT ;  /* 0x0000002c0700780c */ /* 0x000fe20003fa6270 */
[----:B------:R-:W-:-:S03]  /*19c0*/  IMAD R15, R5, 0x108, R4 ;  /* 0x00000108050f7824 */ /* 0x000fc600078e0204 */
[----:B------:R-:W-:Y:S02]  /*19d0*/  FSEL R20, R20, R3, !P5 ;  /* 0x0000000314147208 */ /* 0x000fe40006800000 */
[----:B----4-:R-:W-:Y:S02]  /*19e0*/  SEL R16, R16, RZ, P4 ;  /* 0x000000ff10107207 */ /* 0x010fe40002000000 */
[----:B------:R-:W-:Y:S02]  /*19f0*/  SEL R17, R17, RZ, P4 ;  /* 0x000000ff11117207 */ /* 0x000fe40002000000 */
[----:B------:R-:W-:Y:S02]  /*1a00*/  SEL R18, R18, RZ, P4 ;  /* 0x000000ff12127207 */ /* 0x000fe40002000000 */
[----:B------:R-:W-:Y:S02]  /*1a10*/  SEL R19, R19, RZ, P4 ;  /* 0x000000ff13137207 */ /* 0x000fe40002000000 */
[----:B------:R-:W-:-:S02]  /*1a20*/  @P6 FSEL R11, R16, R41, !P0 ;  /* 0x00000029100b6208 */ /* 0x000fc40004000000 */
[----:B------:R-:W-:Y:S02]  /*1a30*/  @P6 FSEL R2, R19, R42, !P0 ;  /* 0x0000002a13026208 */ /* 0x000fe40004000000 */
[----:B------:R-:W-:Y:S02]  /*1a40*/  @P6 FSEL R13, R18, R43, !P0 ;  /* 0x0000002b120d6208 */ /* 0x000fe40004000000 */
[----:B------:R-:W-:Y:S02]  /*1a50*/  @P6 FSEL R0, R17, R40, !P0 ;  /* 0x0000002811006208 */ /* 0x000fe40004000000 */
[----:B------:R-:W-:Y:S02]  /*1a60*/  FSEL R11, R44, R11, !P3 ;  /* 0x0000000b2c0b7208 */ /* 0x000fe40005800000 */
[----:B------:R-:W-:Y:S02]  /*1a70*/  FSEL R47, R47, R2, !P3 ;  /* 0x000000022f2f7208 */ /* 0x000fe40005800000 */
[----:B------:R-:W-:-:S02]  /*1a80*/  FSEL R13, R46, R13, !P3 ;  /* 0x0000000d2e0d7208 */ /* 0x000fc40005800000 */
[----:B------:R-:W-:Y:S02]  /*1a90*/  FSEL R0, R45, R0, !P3 ;  /* 0x000000002d007208 */ /* 0x000fe40005800000 */
[----:B------:R-:W-:Y:S02]  /*1aa0*/  FSETP.GEU.AND P0, PT, R47, RZ, PT ;  /* 0x000000ff2f00720b */ /* 0x000fe40003f0e000 */
[----:B------:R-:W-:Y:S02]  /*1ab0*/  FSETP.GEU.AND P3, PT, R13, RZ, PT ;  /* 0x000000ff0d00720b */ /* 0x000fe40003f6e000 */
[----:B------:R-:W-:Y:S02]  /*1ac0*/  FSETP.GEU.AND P4, PT, R0, RZ, PT ;  /* 0x000000ff0000720b */ /* 0x000fe40003f8e000 */
[----:B------:R-:W-:Y:S01]  /*1ad0*/  FSETP.GEU.AND P6, PT, R11, RZ, PT ;  /* 0x000000ff0b00720b */ /* 0x000fe20003fce000 */
[----:B0-----:R-:W-:Y:S01]  /*1ae0*/  IMAD.WIDE R2, R25, 0x4, R8 ;  /* 0x0000000419027825 */ /* 0x001fe200078e0208 */
[----:B------:R-:W-:-:S02]  /*1af0*/  SEL R7, R47, RZ, P0 ;  /* 0x000000ff2f077207 */ /* 0x000fc40000000000 */
[----:B------:R-:W-:Y:S02]  /*1b00*/  SEL R6, R13, RZ, P3 ;  /* 0x000000ff0d067207 */ /* 0x000fe40001800000 */
[----:B------:R-:W-:Y:S02]  /*1b10*/  SEL R5, R0, RZ, P4 ;  /* 0x000000ff00057207 */ /* 0x000fe40002000000 */
[----:B------:R-:W-:Y:S02]  /*1b20*/  SEL R4, R11, RZ, P6 ;  /* 0x000000ff0b047207 */ /* 0x000fe40003000000 */
[----:B------:R-:W-:Y:S02]  /*1b30*/  FSEL R21, R21, R32, !P5 ;  /* 0x0000002015157208 */ /* 0x000fe40006800000 */
[----:B------:R-:W-:Y:S02]  /*1b40*/  FSEL R23, R23, R34, !P5 ;  /* 0x0000002217177208 */ /* 0x000fe40006800000 */
[----:B------:R-:W-:Y:S01]  /*1b50*/  FSEL R22, R22, R31, !P5 ;  /* 0x0000001f16167208 */ /* 0x000fe20006800000 */
[----:B------:R0:W-:Y:S01]  /*1b60*/  @P1 STG.E.128 desc[UR4][R2.64], R4 ;  /* 0x0000000402001986 */ /* 0x0001e2000c101d04 */
[----:B------:R-:W-:-:S02]  /*1b70*/  FSETP.GEU.AND P0, PT, R23, RZ, PT ;  /* 0x000000ff1700720b */ /* 0x000fc40003f0e000 */
[----:B------:R-:W-:Y:S02]  /*1b80*/  FSETP.GEU.AND P1, PT, R22, RZ, PT ;  /* 0x000000ff1600720b */ /* 0x000fe40003f2e000 */
[----:B------:R-:W-:Y:S02]  /*1b90*/  FSETP.GEU.AND P3, PT, R21, RZ, PT ;  /* 0x000000ff1500720b */ /* 0x000fe40003f6e000 */
[----:B------:R-:W-:Y:S01]  /*1ba0*/  FSETP.GEU.AND P4, PT, R20, RZ, PT ;  /* 0x000000ff1400720b */ /* 0x000fe20003f8e000 */
[----:B------:R-:W-:Y:S01]  /*1bb0*/  IMAD.WIDE R8, R15, 0x4, R8 ;  /* 0x000000040f087825 */ /* 0x000fe200078e0208 */
[----:B------:R-:W-:Y:S02]  /*1bc0*/  SEL R23, R23, RZ, P0 ;  /* 0x000000ff17177207 */ /* 0x000fe40000000000 */
[----:B------:R-:W-:Y:S02]  /*1bd0*/  SEL R22, R22, RZ, P1 ;  /* 0x000000ff16167207 */ /* 0x000fe40000800000 */
[----:B------:R-:W-:-:S02]  /*1be0*/  SEL R21, R21, RZ, P3 ;  /* 0x000000ff15157207 */ /* 0x000fc40001800000 */
[----:B------:R-:W-:Y:S01]  /*1bf0*/  SEL R20, R20, RZ, P4 ;  /* 0x000000ff14147207 */ /* 0x000fe20002000000 */
[----:B0-----:R-:W-:Y:S06]  /*1c00*/  @!P2 EXIT ;  /* 0x000000000000a94d */ /* 0x001fec0003800000 */
[----:B------:R-:W-:Y:S01]  /*1c10*/  STG.E.128 desc[UR4][R8.64], R20 ;  /* 0x0000001408007986 */ /* 0x000fe2000c101d04 */
[----:B------:R-:W-:Y:S05]  /*1c20*/  EXIT ;  /* 0x000000000000794d */ /* 0x000fea0003800000 */
.L_x_0:
[----:B------:R-:W-:-:S00]  /*1c30*/  BRA `(.L_x_0) ;  /* 0xfffffffc00fc7947 */ /* 0x000fc0000383ffff */
[----:B------:R-:W-:-:S00]  /*1c40*/  NOP ;  /* 0x0000000000007918 */ /* 0x000fc00000000000 */
        /* <DEDUP_REMOVED lines=11> */
.L_x_1:


//--------------------- .nv.global.init           --------------------------
	.section	.nv.global.init,"aw",@progbits
.nv.global.init:
	.type		_$_str,@object
	.size		_$_str,(_$_str_$_2 - _$_str)
_$_str:
        /*0000*/ 	.byte	0x5f, 0x5f, 0x43, 0x55, 0x44, 0x41, 0x5f, 0x46, 0x54, 0x5a, 0x00
	.type		_$_str_$_2,@object
	.size		_$_str_$_2,(.L_1 - _$_str_$_2)
_$_str_$_2:
        /*000b*/ 	.byte	0x5f, 0x5f, 0x43, 0x55, 0x44, 0x41, 0x5f, 0x50, 0x52, 0x45, 0x43, 0x5f, 0x53, 0x51, 0x52, 0x54
        /*001b*/ 	.byte	0x00
.L_1:


//--------------------- .nv.constant0.triton_poi_fused_cat_relu_31 --------------------------
	.section	.nv.constant0.triton_poi_fused_cat_relu_31,"a",@progbits
	.sectionflags	@""
	.align	4
.nv.constant0.triton_poi_fused_cat_relu_31:
	.zero		632
